	.headerflags	@"EF_CUDA_TEXMODE_UNIFIED EF_CUDA_64BIT_ADDRESS EF_CUDA_ACCELERATORS EF_CUDA_SM90 EF_CUDA_VIRTUAL_SM(EF_CUDA_SM90)"
	.elftype	@"ET_EXEC"


//--------------------- .nv.info                  --------------------------
	.section	.nv.info,"",@"SHT_CUDA_INFO"
	.align	4


	//----- nvinfo : EIATTR_REGCOUNT
	.align		4
        /*0000*/ 	.byte	0x04, 0x2f
        /*0002*/ 	.short	(.L_1 - .L_0)
	.align		4
.L_0:
        /*0004*/ 	.word	index@(triton_poi_fused_constant_pad_nd_1)
        /*0008*/ 	.word	0x0000000e


	//----- nvinfo : EIATTR_MIN_STACK_SIZE
	.align		4
.L_1:
        /*000c*/ 	.byte	0x04, 0x12
        /*000e*/ 	.short	(.L_3 - .L_2)
	.align		4
.L_2:
        /*0010*/ 	.word	index@(triton_poi_fused_constant_pad_nd_1)
        /*0014*/ 	.word	0x00000000


	//----- nvinfo : EIATTR_FRAME_SIZE
	.align		4
.L_3:
        /*0018*/ 	.byte	0x04, 0x11
        /*001a*/ 	.short	(.L_5 - .L_4)
	.align		4
.L_4:
        /*001c*/ 	.word	index@(triton_poi_fused_constant_pad_nd_1)
        /*0020*/ 	.word	0x00000000


	//----- nvinfo : EIATTR_MIN_STACK_SIZE
	.align		4
.L_5:
        /*0024*/ 	.byte	0x04, 0x12
        /*0026*/ 	.short	(.L_7 - .L_6)
	.align		4
.L_6:
        /*0028*/ 	.word	index@(triton_poi_fused_constant_pad_nd_1)
        /*002c*/ 	.word	0x00000000
.L_7:


//--------------------- .nv.info.triton_poi_fused_constant_pad_nd_1 --------------------------
	.section	.nv.info.triton_poi_fused_constant_pad_nd_1,"",@"SHT_CUDA_INFO"
	.sectionflags	@""
	.align	4


	//----- nvinfo : EIATTR_CUDA_API_VERSION
	.align		4
        /*0000*/ 	.byte	0x04, 0x37
        /*0002*/ 	.short	(.L_9 - .L_8)
.L_8:
        /*0004*/ 	.word	0x0000007c


	//----- nvinfo : EIATTR_KPARAM_INFO
	.align		4
.L_9:
        /*0008*/ 	.byte	0x04, 0x17
        /*000a*/ 	.short	(.L_11 - .L_10)
.L_10:
        /*000c*/ 	.word	0x00000000
        /*0010*/ 	.short	0x0002
        /*0012*/ 	.short	0x0010
        /*0014*/ 	.byte	0x00, 0xf0, 0x11, 0x00


	//----- nvinfo : EIATTR_KPARAM_INFO
	.align		4
.L_11:
        /*0018*/ 	.byte	0x04, 0x17
        /*001a*/ 	.short	(.L_13 - .L_12)
.L_12:
        /*001c*/ 	.word	0x00000000
        /*0020*/ 	.short	0x0001
        /*0022*/ 	.short	0x0008
        /*0024*/ 	.byte	0x00, 0xf4, 0x21, 0x00


	//----- nvinfo : EIATTR_KPARAM_INFO
	.align		4
.L_13:
        /*0028*/ 	.byte	0x04, 0x17
        /*002a*/ 	.short	(.L_15 - .L_14)
.L_14:
        /*002c*/ 	.word	0x00000000
        /*0030*/ 	.short	0x0000
        /*0032*/ 	.short	0x0000
        /*0034*/ 	.byte	0x00, 0xf4, 0x21, 0x00


	//----- nvinfo : EIATTR_SPARSE_MMA_MASK
	.align		4
.L_15:
        /*0038*/ 	.byte	0x03, 0x50
        /*003a*/ 	.short	0x0000


	//----- nvinfo : EIATTR_MAXREG_COUNT
	.align		4
        /*003c*/ 	.byte	0x03, 0x1b
        /*003e*/ 	.short	0x00ff


	//----- nvinfo : EIATTR_EXIT_INSTR_OFFSETS
	.align		4
        /*0040*/ 	.byte	0x04, 0x1c
        /*0042*/ 	.short	(.L_17 - .L_16)


	//   ....[0]....
.L_16:
        /*0044*/ 	.word	0x00000320


	//   ....[1]....
        /*0048*/ 	.word	0x00000340


	//----- nvinfo : EIATTR_REQNTID
	.align		4
.L_17:
        /*004c*/ 	.byte	0x04, 0x10
        /*004e*/ 	.short	(.L_19 - .L_18)
.L_18:
        /*0050*/ 	.word	0x00000080
        /*0054*/ 	.word	0x00000001
        /*0058*/ 	.word	0x00000001


	//----- nvinfo : EIATTR_CBANK_PARAM_SIZE
	.align		4
.L_19:
        /*005c*/ 	.byte	0x03, 0x19
        /*005e*/ 	.short	0x0014


	//----- nvinfo : EIATTR_PARAM_CBANK
	.align		4
        /*0060*/ 	.byte	0x04, 0x0a
        /*0062*/ 	.short	(.L_21 - .L_20)
	.align		4
.L_20:
        /*0064*/ 	.word	index@(.nv.constant0.triton_poi_fused_constant_pad_nd_1)
        /*0068*/ 	.short	0x0210
        /*006a*/ 	.short	0x0014


	//----- nvinfo : EIATTR_SW_WAR
	.align		4
.L_21:
        /*006c*/ 	.byte	0x04, 0x36
        /*006e*/ 	.short	(.L_23 - .L_22)
.L_22:
        /*0070*/ 	.word	0x00000008
.L_23:


//--------------------- .nv.callgraph             --------------------------
	.section	.nv.callgraph,"",@"SHT_CUDA_CALLGRAPH"
	.align	4
	.sectionentsize	8
	.align		4
        /*0000*/ 	.word	0x00000000
	.align		4
        /*0004*/ 	.word	0xffffffff
	.align		4
        /*0008*/ 	.word	0x00000000
	.align		4
        /*000c*/ 	.word	0xfffffffe
	.align		4
        /*0010*/ 	.word	0x00000000
	.align		4
        /*0014*/ 	.word	0xfffffffd
	.align		4
        /*0018*/ 	.word	0x00000000
	.align		4
        /*001c*/ 	.word	0xfffffffc


//--------------------- .text.triton_poi_fused_constant_pad_nd_1 --------------------------
	.section	.text.triton_poi_fused_constant_pad_nd_1,"ax",@progbits
	.align	128
        .global         triton_poi_fused_constant_pad_nd_1
        .type           triton_poi_fused_constant_pad_nd_1,@function
        .size           triton_poi_fused_constant_pad_nd_1,(.L_x_1 - triton_poi_fused_constant_pad_nd_1)
        .other          triton_poi_fused_constant_pad_nd_1,@"STO_CUDA_ENTRY STV_DEFAULT"
triton_poi_fused_constant_pad_nd_1:
.text.triton_poi_fused_constant_pad_nd_1:
[----:B------:R-:W0:Y:S02]  /*0000*/  LDC R1, c[0x0][0x28] ;  /* 0x00000a00ff017b82 */ /* 0x000e240000000800 */
[----:B------:R-:W1:Y:S01]  /*0010*/  S2R R0, SR_TID.X ;  /* 0x0000000000007919 */ /* 0x000e620000002100 */
[----:B------:R-:W-:Y:S01]  /*0020*/  ULDC.64 UR4, c[0x0][0x210] ;  /* 0x0000840000047ab9 */ /* 0x000fe20000000a00 */
[----:B------:R-:W2:Y:S01]  /*0030*/  S2R R3, SR_CTAID.X ;  /* 0x0000000000037919 */ /* 0x000ea20000002500 */
[----:B-1----:R-:W-:-:S05]  /*0040*/  IMAD.SHL.U32 R0, R0, 0x2, RZ ;  /* 0x0000000200007824 */ /* 0x002fca00078e00ff */
[----:B------:R-:W-:-:S05]  /*0050*/  LOP3.LUT R0, R0, 0xfe, RZ, 0xc0, !PT ;  /* 0x000000fe00007812 */ /* 0x000fca00078ec0ff */
[----:B--2---:R-:W-:-:S04]  /*0060*/  IMAD R0, R3, 0x100, R0 ;  /* 0x0000010003007824 */ /* 0x004fc800078e0200 */
[C---:B------:R-:W-:Y:S01]  /*0070*/  IMAD.HI R2, R0.reuse, 0x2aaaaaab, RZ ;  /* 0x2aaaaaab00027827 */ /* 0x040fe200078e02ff */
[----:B------:R-:W-:-:S04]  /*0080*/  ISETP.GE.AND P0, PT, R0, 0x240, PT ;  /* 0x000002400000780c */ /* 0x000fc80003f06270 */
[----:B------:R-:W-:Y:S01]  /*0090*/  LEA.HI R3, R2, R2, RZ, 0x1 ;  /* 0x0000000202037211 */ /* 0x000fe200078f08ff */
[----:B------:R-:W-:-:S04]  /*00a0*/  VIADD R2, R0, 0x1 ;  /* 0x0000000100027836 */ /* 0x000fc80000000000 */
[----:B------:R-:W-:-:S04]  /*00b0*/  IMAD.HI R5, R2, 0x2aaaaaab, RZ ;  /* 0x2aaaaaab02057827 */ /* 0x000fc800078e02ff */
[----:B------:R-:W-:Y:S01]  /*00c0*/  IMAD.HI R4, R3, 0x2aaaaaab, RZ ;  /* 0x2aaaaaab03047827 */ /* 0x000fe200078e02ff */
[----:B------:R-:W-:-:S03]  /*00d0*/  LEA.HI R7, R5, R5, RZ, 0x1 ;  /* 0x0000000505077211 */ /* 0x000fc600078f08ff */
[----:B------:R-:W-:Y:S01]  /*00e0*/  IMAD.HI R5, R0, 0x38e38e39, RZ ;  /* 0x38e38e3900057827 */ /* 0x000fe200078e02ff */
[----:B------:R-:W-:-:S03]  /*00f0*/  LEA.HI R6, R4, R4, RZ, 0x1 ;  /* 0x0000000404067211 */ /* 0x000fc600078f08ff */
[----:B------:R-:W-:Y:S01]  /*0100*/  IMAD R7, R7, -0x6, R2 ;  /* 0xfffffffa07077824 */ /* 0x000fe200078e0202 */
[----:B------:R-:W-:Y:S01]  /*0110*/  SHF.R.U32.HI R2, RZ, 0x1f, R5 ;  /* 0x0000001fff027819 */ /* 0x000fe20000011605 */
[----:B------:R-:W-:Y:S02]  /*0120*/  IMAD R4, R3, -0x6, R0 ;  /* 0xfffffffa03047824 */ /* 0x000fe400078e0200 */
[----:B------:R-:W-:Y:S01]  /*0130*/  IMAD R6, R6, -0x6, R3 ;  /* 0xfffffffa06067824 */ /* 0x000fe200078e0203 */
[----:B------:R-:W-:Y:S01]  /*0140*/  LEA.HI R2, R5, R2, RZ, 0x1d ;  /* 0x0000000205027211 */ /* 0x000fe200078fe8ff */
[----:B------:R-:W-:Y:S02]  /*0150*/  VIADD R3, R4, 0xffffffff ;  /* 0xffffffff04037836 */ /* 0x000fe40000000000 */
[----:B------:R-:W-:Y:S02]  /*0160*/  VIADD R8, R6, 0xffffffff ;  /* 0xffffffff06087836 */ /* 0x000fe40000000000 */
[----:B------:R-:W-:-:S02]  /*0170*/  VIADD R9, R7, 0xffffffff ;  /* 0xffffffff07097836 */ /* 0x000fc40000000000 */
[----:B------:R-:W-:Y:S01]  /*0180*/  IMAD.SHL.U32 R5, R2, 0x10, RZ ;  /* 0x0000001002057824 */ /* 0x000fe200078e00ff */
[----:B------:R-:W-:Y:S01]  /*0190*/  LOP3.LUT R3, R8, R3, RZ, 0xfc, !PT ;  /* 0x0000000308037212 */ /* 0x000fe200078efcff */
[----:B------:R-:W-:Y:S01]  /*01a0*/  IMAD.SHL.U32 R6, R6, 0x4, RZ ;  /* 0x0000000406067824 */ /* 0x000fe200078e00ff */
[----:B------:R-:W-:Y:S02]  /*01b0*/  LOP3.LUT R9, R8, R9, RZ, 0xfc, !PT ;  /* 0x0000000908097212 */ /* 0x000fe400078efcff */
[----:B------:R-:W-:Y:S02]  /*01c0*/  ISETP.LT.U32.AND P1, PT, R3, 0x4, !P0 ;  /* 0x000000040300780c */ /* 0x000fe40004721070 */
[CCC-:B------:R-:W-:Y:S02]  /*01d0*/  IADD3 R8, P3, P4, R6.reuse, R5.reuse, R4.reuse ;  /* 0x0000000506087210 */ /* 0x1c0fe40007c7e004 */
[----:B------:R-:W-:Y:S02]  /*01e0*/  IADD3 R2, P5, P6, R6, R5, R7 ;  /* 0x0000000506027210 */ /* 0x000fe40007ebe007 */
[----:B------:R-:W-:-:S02]  /*01f0*/  SHF.R.S32.HI R3, RZ, 0x1f, R4 ;  /* 0x0000001fff037819 */ /* 0x000fc40000011404 */
[----:B------:R-:W-:Y:S02]  /*0200*/  SHF.R.S32.HI R11, RZ, 0x1f, R5 ;  /* 0x0000001fff0b7819 */ /* 0x000fe40000011405 */
[----:B------:R-:W-:Y:S02]  /*0210*/  SHF.R.S32.HI R6, RZ, 0x1f, R6 ;  /* 0x0000001fff067819 */ /* 0x000fe40000011406 */
[----:B------:R-:W-:Y:S02]  /*0220*/  SHF.R.S32.HI R7, RZ, 0x1f, R7 ;  /* 0x0000001fff077819 */ /* 0x000fe40000011407 */
[----:B------:R-:W-:Y:S02]  /*0230*/  ISETP.LT.U32.AND P2, PT, R9, 0x4, !P0 ;  /* 0x000000040900780c */ /* 0x000fe40004741070 */
[----:B------:R-:W-:Y:S02]  /*0240*/  IADD3.X R3, R6, R11, R3, P3, P4 ;  /* 0x0000000b06037210 */ /* 0x000fe40001fe8403 */
[----:B------:R-:W-:-:S02]  /*0250*/  LEA R4, P3, R8, UR4, 0x2 ;  /* 0x0000000408047c11 */ /* 0x000fc4000f8610ff */
[----:B------:R-:W-:Y:S02]  /*0260*/  IADD3.X R7, R6, R11, R7, P5, P6 ;  /* 0x0000000b06077210 */ /* 0x000fe40002fec407 */
[----:B------:R-:W-:Y:S02]  /*0270*/  LEA R6, P4, R2, UR4, 0x2 ;  /* 0x0000000402067c11 */ /* 0x000fe4000f8810ff */
[----:B------:R-:W-:Y:S02]  /*0280*/  LEA.HI.X R5, R8, UR5, R3, 0x2, P3 ;  /* 0x0000000508057c11 */ /* 0x000fe400098f1403 */
[----:B------:R-:W-:Y:S02]  /*0290*/  CS2R R8, SRZ ;  /* 0x0000000000087805 */ /* 0x000fe4000001ff00 */
[----:B------:R-:W-:Y:S01]  /*02a0*/  LEA.HI.X R7, R2, UR5, R7, 0x2, P4 ;  /* 0x0000000502077c11 */ /* 0x000fe2000a0f1407 */
[----:B------:R-:W-:Y:S01]  /*02b0*/  ULDC.64 UR4, c[0x0][0x208] ;  /* 0x0000820000047ab9 */ /* 0x000fe20000000a00 */
[----:B------:R-:W1:Y:S02]  /*02c0*/  LDC.64 R2, c[0x0][0x218] ;  /* 0x00008600ff027b82 */ /* 0x000e640000000a00 */
[----:B------:R-:W2:Y:S04]  /*02d0*/  @P1 LDG.E R8, desc[UR4][R4.64+-0x14] ;  /* 0xffffec0404081981 */ /* 0x000ea8000c1e1900 */
[----:B------:R-:W3:Y:S01]  /*02e0*/  @P2 LDG.E R9, desc[UR4][R6.64+-0x14] ;  /* 0xffffec0406092981 */ /* 0x000ee2000c1e1900 */
[----:B-1----:R-:W-:Y:S01]  /*02f0*/  IMAD.WIDE R2, R0, 0x4, R2 ;  /* 0x0000000400027825 */ /* 0x002fe200078e0202 */
[----:B--2---:R-:W-:-:S02]  /*0300*/  SEL R8, R8, RZ, P1 ;  /* 0x000000ff08087207 */ /* 0x004fc40000800000 */
[----:B---3--:R-:W-:Y:S01]  /*0310*/  SEL R9, R9, RZ, P2 ;  /* 0x000000ff09097207 */ /* 0x008fe20001000000 */
[----:B------:R-:W-:Y:S06]  /*0320*/  @P0 EXIT ;  /* 0x000000000000094d */ /* 0x000fec0003800000 */
[----:B------:R-:W-:Y:S01]  /*0330*/  STG.E.64 desc[UR4][R2.64], R8 ;  /* 0x0000000802007986 */ /* 0x000fe2000c101b04 */
[----:B------:R-:W-:Y:S05]  /*0340*/  EXIT ;  /* 0x000000000000794d */ /* 0x000fea0003800000 */
.L_x_0:
[----:B------:R-:W-:-:S00]  /*0350*/  BRA `(.L_x_0) ;  /* 0xfffffffc00fc7947 */ /* 0x000fc0000383ffff */
[----:B------:R-:W-:-:S00]  /*0360*/  NOP ;  /* 0x0000000000007918 */ /* 0x000fc00000000000 */
        /* <DEDUP_REMOVED lines=9> */
.L_x_1:


//--------------------- .nv.constant0.triton_poi_fused_constant_pad_nd_1 --------------------------
	.section	.nv.constant0.triton_poi_fused_constant_pad_nd_1,"a",@progbits
	.sectionflags	@""
	.align	4
.nv.constant0.triton_poi_fused_constant_pad_nd_1:
	.zero		548
